//
// Generated by NVIDIA NVVM Compiler
//
// Compiler Build ID: CL-36424714
// Cuda compilation tools, release 13.0, V13.0.88
// Based on NVVM 20.0.0
//

.version 9.0
.target sm_100
.address_size 64

	// .globl	_Z14gpuMatrixMultiPiS_S_i

.visible .entry _Z14gpuMatrixMultiPiS_S_i(
	.param .u64 .ptr .align 1 _Z14gpuMatrixMultiPiS_S_i_param_0,
	.param .u64 .ptr .align 1 _Z14gpuMatrixMultiPiS_S_i_param_1,
	.param .u64 .ptr .align 1 _Z14gpuMatrixMultiPiS_S_i_param_2,
	.param .u32 _Z14gpuMatrixMultiPiS_S_i_param_3
)
{
	.reg .pred 	%p<10>;
	.reg .b32 	%r<105>;
	.reg .b64 	%rd<67>;

	ld.param.u64 	%rd14, [_Z14gpuMatrixMultiPiS_S_i_param_0];
	ld.param.u64 	%rd15, [_Z14gpuMatrixMultiPiS_S_i_param_1];
	ld.param.u32 	%r30, [_Z14gpuMatrixMultiPiS_S_i_param_3];
	cvta.to.global.u64 	%rd1, %rd15;
	cvta.to.global.u64 	%rd2, %rd14;
	mov.u32 	%r31, %ctaid.y;
	mov.u32 	%r32, %ntid.y;
	mov.u32 	%r33, %tid.y;
	mad.lo.s32 	%r1, %r31, %r32, %r33;
	mov.u32 	%r34, %ctaid.x;
	mov.u32 	%r35, %ntid.x;
	mov.u32 	%r36, %tid.x;
	mad.lo.s32 	%r2, %r34, %r35, %r36;
	max.s32 	%r37, %r1, %r2;
	setp.ge.s32 	%p1, %r37, %r30;
	@%p1 bra 	$L__BB0_13;
	mul.lo.s32 	%r3, %r30, %r1;
	and.b32  	%r4, %r30, 7;
	setp.lt.u32 	%p2, %r30, 8;
	mov.b32 	%r99, 0;
	mov.u32 	%r104, %r99;
	@%p2 bra 	$L__BB0_4;
	and.b32  	%r99, %r30, 2147483640;
	neg.s32 	%r93, %r99;
	mul.wide.s32 	%rd16, %r30, 4;
	add.s64 	%rd3, %rd1, %rd16;
	shl.b32 	%r7, %r30, 3;
	mul.wide.s32 	%rd17, %r30, 8;
	add.s64 	%rd4, %rd1, %rd17;
	mul.wide.s32 	%rd18, %r30, 12;
	add.s64 	%rd5, %rd1, %rd18;
	mul.wide.s32 	%rd19, %r30, 16;
	add.s64 	%rd6, %rd1, %rd19;
	mul.wide.s32 	%rd20, %r30, 20;
	add.s64 	%rd7, %rd1, %rd20;
	mul.wide.s32 	%rd21, %r30, 24;
	add.s64 	%rd8, %rd1, %rd21;
	mul.wide.s32 	%rd22, %r30, 28;
	add.s64 	%rd9, %rd1, %rd22;
	mul.wide.u32 	%rd23, %r3, 4;
	add.s64 	%rd24, %rd23, %rd2;
	add.s64 	%rd66, %rd24, 16;
	mov.b32 	%r104, 0;
	mov.u32 	%r92, %r2;
$L__BB0_3:
	.pragma "nounroll";
	mul.wide.s32 	%rd25, %r92, 4;
	add.s64 	%rd26, %rd3, %rd25;
	add.s64 	%rd27, %rd4, %rd25;
	add.s64 	%rd28, %rd5, %rd25;
	add.s64 	%rd29, %rd6, %rd25;
	add.s64 	%rd30, %rd7, %rd25;
	add.s64 	%rd31, %rd8, %rd25;
	add.s64 	%rd32, %rd9, %rd25;
	add.s64 	%rd33, %rd1, %rd25;
	ld.global.u32 	%r41, [%rd66+-16];
	ld.global.u32 	%r42, [%rd33];
	mad.lo.s32 	%r43, %r42, %r41, %r104;
	ld.global.u32 	%r44, [%rd66+-12];
	ld.global.u32 	%r45, [%rd26];
	mad.lo.s32 	%r46, %r45, %r44, %r43;
	ld.global.u32 	%r47, [%rd66+-8];
	ld.global.u32 	%r48, [%rd27];
	mad.lo.s32 	%r49, %r48, %r47, %r46;
	ld.global.u32 	%r50, [%rd66+-4];
	ld.global.u32 	%r51, [%rd28];
	mad.lo.s32 	%r52, %r51, %r50, %r49;
	ld.global.u32 	%r53, [%rd66];
	ld.global.u32 	%r54, [%rd29];
	mad.lo.s32 	%r55, %r54, %r53, %r52;
	ld.global.u32 	%r56, [%rd66+4];
	ld.global.u32 	%r57, [%rd30];
	mad.lo.s32 	%r58, %r57, %r56, %r55;
	ld.global.u32 	%r59, [%rd66+8];
	ld.global.u32 	%r60, [%rd31];
	mad.lo.s32 	%r61, %r60, %r59, %r58;
	ld.global.u32 	%r62, [%rd66+12];
	ld.global.u32 	%r63, [%rd32];
	mad.lo.s32 	%r104, %r63, %r62, %r61;
	add.s32 	%r93, %r93, 8;
	add.s32 	%r92, %r92, %r7;
	add.s64 	%rd66, %rd66, 32;
	setp.ne.s32 	%p3, %r93, 0;
	@%p3 bra 	$L__BB0_3;
$L__BB0_4:
	setp.eq.s32 	%p4, %r4, 0;
	@%p4 bra 	$L__BB0_12;
	and.b32  	%r17, %r30, 3;
	setp.lt.u32 	%p5, %r4, 4;
	@%p5 bra 	$L__BB0_7;
	add.s32 	%r65, %r99, %r3;
	mul.wide.u32 	%rd34, %r65, 4;
	add.s64 	%rd35, %rd2, %rd34;
	ld.global.u32 	%r66, [%rd35];
	mad.lo.s32 	%r67, %r99, %r30, %r2;
	mul.wide.s32 	%rd36, %r67, 4;
	add.s64 	%rd37, %rd1, %rd36;
	ld.global.u32 	%r68, [%rd37];
	mad.lo.s32 	%r69, %r68, %r66, %r104;
	cvt.u64.u32 	%rd38, %r3;
	cvt.u64.u32 	%rd39, %r99;
	add.s64 	%rd40, %rd39, %rd38;
	shl.b64 	%rd41, %rd40, 2;
	add.s64 	%rd42, %rd2, %rd41;
	ld.global.u32 	%r70, [%rd42+4];
	mul.wide.s32 	%rd43, %r30, 4;
	add.s64 	%rd44, %rd37, %rd43;
	ld.global.u32 	%r71, [%rd44];
	mad.lo.s32 	%r72, %r71, %r70, %r69;
	ld.global.u32 	%r73, [%rd42+8];
	add.s64 	%rd45, %rd44, %rd43;
	ld.global.u32 	%r74, [%rd45];
	mad.lo.s32 	%r75, %r74, %r73, %r72;
	ld.global.u32 	%r76, [%rd42+12];
	add.s64 	%rd46, %rd45, %rd43;
	ld.global.u32 	%r77, [%rd46];
	mad.lo.s32 	%r104, %r77, %r76, %r75;
	add.s32 	%r99, %r99, 4;
$L__BB0_7:
	setp.eq.s32 	%p6, %r17, 0;
	@%p6 bra 	$L__BB0_12;
	setp.eq.s32 	%p7, %r17, 1;
	@%p7 bra 	$L__BB0_10;
	add.s32 	%r79, %r99, %r3;
	mul.wide.u32 	%rd47, %r79, 4;
	add.s64 	%rd48, %rd2, %rd47;
	ld.global.u32 	%r80, [%rd48];
	mad.lo.s32 	%r81, %r99, %r30, %r2;
	mul.wide.s32 	%rd49, %r81, 4;
	add.s64 	%rd50, %rd1, %rd49;
	ld.global.u32 	%r82, [%rd50];
	mad.lo.s32 	%r83, %r82, %r80, %r104;
	cvt.u64.u32 	%rd51, %r3;
	cvt.u64.u32 	%rd52, %r99;
	add.s64 	%rd53, %rd52, %rd51;
	shl.b64 	%rd54, %rd53, 2;
	add.s64 	%rd55, %rd2, %rd54;
	ld.global.u32 	%r84, [%rd55+4];
	mul.wide.s32 	%rd56, %r30, 4;
	add.s64 	%rd57, %rd50, %rd56;
	ld.global.u32 	%r85, [%rd57];
	mad.lo.s32 	%r104, %r85, %r84, %r83;
	add.s32 	%r99, %r99, 2;
$L__BB0_10:
	and.b32  	%r86, %r30, 1;
	setp.eq.b32 	%p8, %r86, 1;
	not.pred 	%p9, %p8;
	@%p9 bra 	$L__BB0_12;
	add.s32 	%r87, %r99, %r3;
	mul.wide.u32 	%rd58, %r87, 4;
	add.s64 	%rd59, %rd2, %rd58;
	ld.global.u32 	%r88, [%rd59];
	mad.lo.s32 	%r89, %r99, %r30, %r2;
	mul.wide.s32 	%rd60, %r89, 4;
	add.s64 	%rd61, %rd1, %rd60;
	ld.global.u32 	%r90, [%rd61];
	mad.lo.s32 	%r104, %r90, %r88, %r104;
$L__BB0_12:
	ld.param.u64 	%rd65, [_Z14gpuMatrixMultiPiS_S_i_param_2];
	bar.sync 	0;
	add.s32 	%r91, %r3, %r2;
	cvta.to.global.u64 	%rd62, %rd65;
	mul.wide.s32 	%rd63, %r91, 4;
	add.s64 	%rd64, %rd62, %rd63;
	st.global.u32 	[%rd64], %r104;
$L__BB0_13:
	ret;

}


// ===== COMPILED SASS (sm_100) =====

	.target	sm_100

	.elftype	@"ET_EXEC"


//--------------------- .note.nv.tkinfo           --------------------------
	.section	.note.nv.tkinfo,"",@"SHT_NOTE"
	.sectionflags	@"SHF_NOTE_NV_TKINFO"
	.tkinfo
        /*0018*/ 	.word	0x00000002
        /*0030*/ 	.string	""
        /*0030*/ 	.string	"ptxas"
        /*0030*/ 	.string	"Cuda compilation tools, release 13.0, V13.0.88"
        /*0030*/ 	.string	"Build cuda_13.0.r13.0/compiler.36424714_0"
        /*0030*/ 	.string	"-arch sm_100 -m 64 "



//--------------------- .note.nv.cuinfo           --------------------------
	.section	.note.nv.cuinfo,"",@"SHT_NOTE"
	.sectionflags	@"SHF_NOTE_NV_CUINFO"
        /*0018*/ 	.short	0x0002
        /*001a*/ 	.short	0x0064
        /*001c*/ 	.short	0x0082
	.zero		2


//--------------------- .nv.info                  --------------------------
	.section	.nv.info,"",@"SHT_CUDA_INFO"
	.align	4


	//----- nvinfo : EIATTR_REGCOUNT
	.align		4
        /*0000*/ 	.byte	0x04, 0x2f
        /*0002*/ 	.short	(.L_1 - .L_0)
	.align		4
.L_0:
        /*0004*/ 	.word	index@(_Z14gpuMatrixMultiPiS_S_i)
        /*0008*/ 	.word	0x0000001e


	//----- nvinfo : EIATTR_FRAME_SIZE
	.align		4
.L_1:
        /*000c*/ 	.byte	0x04, 0x11
        /*000e*/ 	.short	(.L_3 - .L_2)
	.align		4
.L_2:
        /*0010*/ 	.word	index@(_Z14gpuMatrixMultiPiS_S_i)
        /*0014*/ 	.word	0x00000000


	//----- nvinfo : EIATTR_MIN_STACK_SIZE
	.align		4
.L_3:
        /*0018*/ 	.byte	0x04, 0x12
        /*001a*/ 	.short	(.L_5 - .L_4)
	.align		4
.L_4:
        /*001c*/ 	.word	index@(_Z14gpuMatrixMultiPiS_S_i)
        /*0020*/ 	.word	0x00000000
.L_5:


//--------------------- .nv.compat                --------------------------
	.section	.nv.compat,"",@"SHT_CUDA_COMPAT_INFO"
	.align	4
        /*0000*/ 	.byte	0x02, 0x09, 0x00, 0x00, 0x02, 0x02, 0x01, 0x00, 0x02, 0x05, 0x05, 0x00, 0x03, 0x07, 0x01, 0x01
        /*0010*/ 	.byte	0x02, 0x03, 0x00, 0x00, 0x02, 0x06, 0x01, 0x00, 0x04, 0x0b, 0x08, 0x00, 0x09, 0x00, 0x00, 0x00
        /*0020*/ 	.byte	0x00, 0x00, 0x00, 0x00


//--------------------- .nv.info._Z14gpuMatrixMultiPiS_S_i --------------------------
	.section	.nv.info._Z14gpuMatrixMultiPiS_S_i,"",@"SHT_CUDA_INFO"
	.sectionflags	@""
	.align	4


	//----- nvinfo : EIATTR_CUDA_API_VERSION
	.align		4
        /*0000*/ 	.byte	0x04, 0x37
        /*0002*/ 	.short	(.L_7 - .L_6)
.L_6:
        /*0004*/ 	.word	0x00000082


	//----- nvinfo : EIATTR_KPARAM_INFO
	.align		4
.L_7:
        /*0008*/ 	.byte	0x04, 0x17
        /*000a*/ 	.short	(.L_9 - .L_8)
.L_8:
        /*000c*/ 	.word	0x00000000
        /*0010*/ 	.short	0x0003
        /*0012*/ 	.short	0x0018
        /*0014*/ 	.byte	0x00, 0xf0, 0x11, 0x00


	//----- nvinfo : EIATTR_KPARAM_INFO
	.align		4
.L_9:
        /*0018*/ 	.byte	0x04, 0x17
        /*001a*/ 	.short	(.L_11 - .L_10)
.L_10:
        /*001c*/ 	.word	0x00000000
        /*0020*/ 	.short	0x0002
        /*0022*/ 	.short	0x0010
        /*0024*/ 	.byte	0x00, 0xf5, 0x21, 0x00


	//----- nvinfo : EIATTR_KPARAM_INFO
	.align		4
.L_11:
        /*0028*/ 	.byte	0x04, 0x17
        /*002a*/ 	.short	(.L_13 - .L_12)
.L_12:
        /*002c*/ 	.word	0x00000000
        /*0030*/ 	.short	0x0001
        /*0032*/ 	.short	0x0008
        /*0034*/ 	.byte	0x00, 0xf5, 0x21, 0x00


	//----- nvinfo : EIATTR_KPARAM_INFO
	.align		4
.L_13:
        /*0038*/ 	.byte	0x04, 0x17
        /*003a*/ 	.short	(.L_15 - .L_14)
.L_14:
        /*003c*/ 	.word	0x00000000
        /*0040*/ 	.short	0x0000
        /*0042*/ 	.short	0x0000
        /*0044*/ 	.byte	0x00, 0xf5, 0x21, 0x00


	//----- nvinfo : EIATTR_SPARSE_MMA_MASK
	.align		4
.L_15:
        /*0048*/ 	.byte	0x03, 0x50
        /*004a*/ 	.short	0x0000


	//----- nvinfo : EIATTR_MAXREG_COUNT
	.align		4
        /*004c*/ 	.byte	0x03, 0x1b
        /*004e*/ 	.short	0x00ff


	//----- nvinfo : EIATTR_NUM_BARRIERS
	.align		4
        /*0050*/ 	.byte	0x02, 0x4c
        /*0052*/ 	.byte	0x01
	.zero		1


	//----- nvinfo : EIATTR_MERCURY_ISA_VERSION
	.align		4
        /*0054*/ 	.byte	0x03, 0x5f
        /*0056*/ 	.short	0x0101


	//----- nvinfo : EIATTR_VRC_CTA_INIT_COUNT
	.align		4
        /*0058*/ 	.byte	0x02, 0x4a
	.zero		1
	.zero		1


	//----- nvinfo : EIATTR_EXIT_INSTR_OFFSETS
	.align		4
        /*005c*/ 	.byte	0x04, 0x1c
        /*005e*/ 	.short	(.L_17 - .L_16)


	//   ....[0]....
.L_16:
        /*0060*/ 	.word	0x000000c0


	//   ....[1]....
        /*0064*/ 	.word	0x00000aa0


	//----- nvinfo : EIATTR_CBANK_PARAM_SIZE
	.align		4
.L_17:
        /*0068*/ 	.byte	0x03, 0x19
        /*006a*/ 	.short	0x001c


	//----- nvinfo : EIATTR_PARAM_CBANK
	.align		4
        /*006c*/ 	.byte	0x04, 0x0a
        /*006e*/ 	.short	(.L_19 - .L_18)
	.align		4
.L_18:
        /*0070*/ 	.word	index@(.nv.constant0._Z14gpuMatrixMultiPiS_S_i)
        /*0074*/ 	.short	0x0380
        /*0076*/ 	.short	0x001c


	//----- nvinfo : EIATTR_SW_WAR
	.align		4
.L_19:
        /*0078*/ 	.byte	0x04, 0x36
        /*007a*/ 	.short	(.L_21 - .L_20)
.L_20:
        /*007c*/ 	.word	0x00000008
.L_21:


//--------------------- .nv.callgraph             --------------------------
	.section	.nv.callgraph,"",@"SHT_CUDA_CALLGRAPH"
	.align	4
	.sectionentsize	8
	.align		4
        /*0000*/ 	.word	0x00000000
	.align		4
        /*0004*/ 	.word	0xffffffff
	.align		4
        /*0008*/ 	.word	0x00000000
	.align		4
        /*000c*/ 	.word	0xfffffffe
	.align		4
        /*0010*/ 	.word	0x00000000
	.align		4
        /*0014*/ 	.word	0xfffffffd
	.align		4
        /*0018*/ 	.word	0x00000000
	.align		4
        /*001c*/ 	.word	0xfffffffc


//--------------------- .text._Z14gpuMatrixMultiPiS_S_i --------------------------
	.section	.text._Z14gpuMatrixMultiPiS_S_i,"ax",@progbits
	.align	128
        .global         _Z14gpuMatrixMultiPiS_S_i
        .type           _Z14gpuMatrixMultiPiS_S_i,@function
        .size           _Z14gpuMatrixMultiPiS_S_i,(.L_x_5 - _Z14gpuMatrixMultiPiS_S_i)
        .other          _Z14gpuMatrixMultiPiS_S_i,@"STO_CUDA_ENTRY STV_DEFAULT"
_Z14gpuMatrixMultiPiS_S_i:
.text._Z14gpuMatrixMultiPiS_S_i:
[----:B------:R-:W-:Y:S01]  /*0000*/  LDC R1, c[0x0][0x37c] ;  /* 0x0000df00ff017b82 */ /* 0x000fe20000000800 */
[----:B------:R-:W0:Y:S07]  /*0010*/  S2R R0, SR_TID.Y ;  /* 0x0000000000007919 */ /* 0x000e2e0000002200 */
[----:B------:R-:W0:Y:S01]  /*0020*/  S2UR UR4, SR_CTAID.Y ;  /* 0x00000000000479c3 */ /* 0x000e220000002600 */
[----:B------:R-:W1:Y:S01]  /*0030*/  LDCU UR20, c[0x0][0x398] ;  /* 0x00007300ff1477ac */ /* 0x000e620008000800 */
[----:B------:R-:W2:Y:S06]  /*0040*/  S2R R3, SR_TID.X ;  /* 0x0000000000037919 */ /* 0x000eac0000002100 */
[----:B------:R-:W0:Y:S08]  /*0050*/  LDC R13, c[0x0][0x364] ;  /* 0x0000d900ff0d7b82 */ /* 0x000e300000000800 */
[----:B------:R-:W2:Y:S08]  /*0060*/  S2UR UR5, SR_CTAID.X ;  /* 0x00000000000579c3 */ /* 0x000eb00000002500 */
[----:B------:R-:W2:Y:S01]  /*0070*/  LDC R2, c[0x0][0x360] ;  /* 0x0000d800ff027b82 */ /* 0x000ea20000000800 */
[----:B0-----:R-:W-:-:S02]  /*0080*/  IMAD R13, R13, UR4, R0 ;  /* 0x000000040d0d7c24 */ /* 0x001fc4000f8e0200 */
[----:B--2---:R-:W-:-:S05]  /*0090*/  IMAD R0, R2, UR5, R3 ;  /* 0x0000000502007c24 */ /* 0x004fca000f8e0203 */
[----:B------:R-:W-:-:S04]  /*00a0*/  VIMNMX R2, PT, PT, R13, R0, !PT ;  /* 0x000000000d027248 */ /* 0x000fc80007fe0100 */
[----:B-1----:R-:W-:-:S13]  /*00b0*/  ISETP.GE.AND P0, PT, R2, UR20, PT ;  /* 0x0000001402007c0c */ /* 0x002fda000bf06270 */
[----:B------:R-:W-:Y:S05]  /*00c0*/  @P0 EXIT ;  /* 0x000000000000094d */ /* 0x000fea0003800000 */
[----:B------:R-:W-:Y:S01]  /*00d0*/  UISETP.GE.U32.AND UP0, UPT, UR20, 0x8, UPT ;  /* 0x000000081400788c */ /* 0x000fe2000bf06070 */
[----:B------:R-:W-:Y:S02]  /*00e0*/  HFMA2 R12, -RZ, RZ, 0, 0 ;  /* 0x00000000ff0c7431 */ /* 0x000fe400000001ff */
[----:B------:R-:W-:Y:S01]  /*00f0*/  IMAD R13, R13, UR20, RZ ;  /* 0x000000140d0d7c24 */ /* 0x000fe2000f8e02ff */
[----:B------:R-:W-:Y:S01]  /*0100*/  UMOV UR4, URZ ;  /* 0x000000ff00047c82 */ /* 0x000fe20008000000 */
[----:B------:R-:W0:Y:S04]  /*0110*/  LDCU.64 UR18, c[0x0][0x358] ;  /* 0x00006b00ff1277ac */ /* 0x000e280008000a00 */
[----:B------:R-:W-:Y:S05]  /*0120*/  BRA.U !UP0, `(.L_x_0) ;  /* 0x0000000508047547 */ /* 0x000fea000b800000 */
[----:B------:R-:W1:Y:S01]  /*0130*/  LDCU.128 UR24, c[0x0][0x380] ;  /* 0x00007000ff1877ac */ /* 0x000e620008000c00 */
[----:B------:R-:W-:Y:S02]  /*0140*/  MOV R12, RZ ;  /* 0x000000ff000c7202 */ /* 0x000fe40000000f00 */
[----:B------:R-:W-:Y:S01]  /*0150*/  MOV R14, R0 ;  /* 0x00000000000e7202 */ /* 0x000fe20000000f00 */
[----:B------:R-:W-:-:S04]  /*0160*/  ULOP3.LUT UR4, UR20, 0x7ffffff8, URZ, 0xc0, !UPT ;  /* 0x7ffffff814047892 */ /* 0x000fc8000f8ec0ff */
[----:B------:R-:W-:Y:S01]  /*0170*/  UIADD3 UR5, UPT, UPT, -UR4, URZ, URZ ;  /* 0x000000ff04057290 */ /* 0x000fe2000fffe1ff */
[----:B-1----:R-:W-:Y:S01]  /*0180*/  MOV R2, UR24 ;  /* 0x0000001800027c02 */ /* 0x002fe20008000f00 */
[----:B------:R-:W-:Y:S01]  /*0190*/  UIMAD.WIDE UR6, UR20, 0x8, UR26 ;  /* 0x00000008140678a5 */ /* 0x000fe2000f8e021a */
[----:B------:R-:W-:Y:S01]  /*01a0*/  MOV R3, UR25 ;  /* 0x0000001900037c02 */ /* 0x000fe20008000f00 */
[----:B------:R-:W-:Y:S02]  /*01b0*/  UIMAD.WIDE UR8, UR20, 0xc, UR26 ;  /* 0x0000000c140878a5 */ /* 0x000fe4000f8e021a */
[----:B------:R-:W-:Y:S01]  /*01c0*/  UIMAD.WIDE UR10, UR20, 0x10, UR26 ;  /* 0x00000010140a78a5 */ /* 0x000fe2000f8e021a */
[----:B------:R-:W-:Y:S01]  /*01d0*/  IMAD.WIDE.U32 R2, R13, 0x4, R2 ;  /* 0x000000040d027825 */ /* 0x000fe200078e0002 */
[----:B------:R-:W-:Y:S02]  /*01e0*/  UIMAD.WIDE UR12, UR20, 0x14, UR26 ;  /* 0x00000014140c78a5 */ /* 0x000fe4000f8e021a */
[----:B------:R-:W-:Y:S01]  /*01f0*/  UIMAD.WIDE UR14, UR20, 0x18, UR26 ;  /* 0x00000018140e78a5 */ /* 0x000fe2000f8e021a */
[----:B------:R-:W-:Y:S01]  /*0200*/  IADD3 R2, P0, PT, R2, 0x10, RZ ;  /* 0x0000001002027810 */ /* 0x000fe20007f1e0ff */
[----:B------:R-:W-:-:S03]  /*0210*/  UIMAD.WIDE UR16, UR20, 0x1c, UR26 ;  /* 0x0000001c141078a5 */ /* 0x000fc6000f8e021a */
[----:B------:R-:W-:-:S09]  /*0220*/  IADD3.X R3, PT, PT, RZ, R3, RZ, P0, !PT ;  /* 0x00000003ff037210 */ /* 0x000fd200007fe4ff */
.L_x_1:
[----:B------:R-:W-:Y:S01]  /*0230*/  UIMAD.WIDE UR22, UR20, 0x4, UR26 ;  /* 0x00000004141678a5 */ /* 0x000fe2000f8e021a */
[----:B------:R-:W-:Y:S02]  /*0240*/  IMAD.MOV.U32 R23, RZ, RZ, 0x4 ;  /* 0x00000004ff177424 */ /* 0x000fe400078e00ff */
[----:B------:R-:W-:Y:S01]  /*0250*/  HFMA2 R11, -RZ, RZ, 0, 2.384185791015625e-07 ;  /* 0x00000004ff0b7431 */ /* 0x000fe200000001ff */
[----:B------:R-:W-:Y:S01]  /*0260*/  MOV R25, 0x4 ;  /* 0x0000000400197802 */ /* 0x000fe20000000f00 */
[----:B0-----:R-:W2:Y:S01]  /*0270*/  LDG.E R21, desc[UR18][R2.64+-0x10] ;  /* 0xfffff01202157981 */ /* 0x001ea2000c1e1900 */
[C---:B------:R-:W-:Y:S01]  /*0280*/  IMAD.WIDE R22, R14.reuse, R23, UR26 ;  /* 0x0000001a0e167e25 */ /* 0x040fe2000f8e0217 */
[----:B------:R-:W-:Y:S02]  /*0290*/  MOV R8, UR22 ;  /* 0x0000001600087c02 */ /* 0x000fe40008000f00 */
[----:B------:R-:W-:Y:S01]  /*02a0*/  MOV R9, UR23 ;  /* 0x0000001700097c02 */ /* 0x000fe20008000f00 */
[----:B------:R-:W3:Y:S02]  /*02b0*/  LDG.E R19, desc[UR18][R2.64+-0xc] ;  /* 0xfffff41202137981 */ /* 0x000ee4000c1e1900 */
[----:B------:R-:W-:-:S02]  /*02c0*/  IMAD.WIDE R8, R14, 0x4, R8 ;  /* 0x000000040e087825 */ /* 0x000fc400078e0208 */
[----:B------:R-:W2:Y:S01]  /*02d0*/  LDG.E R22, desc[UR18][R22.64] ;  /* 0x0000001216167981 */ /* 0x000ea2000c1e1900 */
[----:B------:R-:W-:Y:S01]  /*02e0*/  MOV R5, 0x4 ;  /* 0x0000000400057802 */ /* 0x000fe20000000f00 */
[C---:B------:R-:W-:Y:S02]  /*02f0*/  IMAD.WIDE R24, R14.reuse, R25, UR6 ;  /* 0x000000060e187e25 */ /* 0x040fe4000f8e0219 */
[----:B------:R0:W3:Y:S02]  /*0300*/  LDG.E R20, desc[UR18][R8.64] ;  /* 0x0000001208147981 */ /* 0x0000e4000c1e1900 */
[----:B------:R-:W-:Y:S02]  /*0310*/  IMAD.WIDE R10, R14, R11, UR8 ;  /* 0x000000080e0a7e25 */ /* 0x000fe4000f8e020b */
[----:B------:R-:W4:Y:S04]  /*0320*/  LDG.E R18, desc[UR18][R24.64] ;  /* 0x0000001218127981 */ /* 0x000f28000c1e1900 */
[----:B------:R-:W4:Y:S01]  /*0330*/  LDG.E R17, desc[UR18][R2.64+-0x8] ;  /* 0xfffff81202117981 */ /* 0x000f22000c1e1900 */
[----:B0-----:R-:W-:-:S02]  /*0340*/  HFMA2 R9, -RZ, RZ, 0, 2.384185791015625e-07 ;  /* 0x00000004ff097431 */ /* 0x001fc400000001ff */
[----:B------:R-:W-:Y:S01]  /*0350*/  IMAD.MOV.U32 R7, RZ, RZ, 0x4 ;  /* 0x00000004ff077424 */ /* 0x000fe200078e00ff */
[----:B------:R0:W5:Y:S01]  /*0360*/  LDG.E R16, desc[UR18][R10.64] ;  /* 0x000000120a107981 */ /* 0x000162000c1e1900 */
[----:B------:R-:W-:-:S03]  /*0370*/  IMAD.WIDE R4, R14, R5, UR10 ;  /* 0x0000000a0e047e25 */ /* 0x000fc6000f8e0205 */
[----:B------:R-:W5:Y:S01]  /*0380*/  LDG.E R15, desc[UR18][R2.64+-0x4] ;  /* 0xfffffc12020f7981 */ /* 0x000f62000c1e1900 */
[C---:B------:R-:W-:Y:S01]  /*0390*/  IMAD.WIDE R6, R14.reuse, R7, UR12 ;  /* 0x0000000c0e067e25 */ /* 0x040fe2000f8e0207 */
[----:B------:R-:W-:Y:S02]  /*03a0*/  MOV R27, 0x4 ;  /* 0x00000004001b7802 */ /* 0x000fe40000000f00 */
[----:B------:R1:W5:Y:S01]  /*03b0*/  LDG.E R4, desc[UR18][R4.64] ;  /* 0x0000001204047981 */ /* 0x000362000c1e1900 */
[----:B------:R-:W-:-:S03]  /*03c0*/  IMAD.WIDE R8, R14, R9, UR14 ;  /* 0x0000000e0e087e25 */ /* 0x000fc6000f8e0209 */
[----:B------:R-:W5:Y:S01]  /*03d0*/  LDG.E R23, desc[UR18][R2.64] ;  /* 0x0000001202177981 */ /* 0x000f62000c1e1900 */
[----:B0-----:R-:W-:-:S03]  /*03e0*/  IMAD.WIDE R10, R14, R27, UR16 ;  /* 0x000000100e0a7e25 */ /* 0x001fc6000f8e021b */
[----:B------:R-:W5:Y:S04]  /*03f0*/  LDG.E R7, desc[UR18][R6.64] ;  /* 0x0000001206077981 */ /* 0x000f68000c1e1900 */
[----:B------:R-:W5:Y:S04]  /*0400*/  LDG.E R24, desc[UR18][R2.64+0x4] ;  /* 0x0000041202187981 */ /* 0x000f68000c1e1900 */
[----:B------:R-:W5:Y:S04]  /*0410*/  LDG.E R8, desc[UR18][R8.64] ;  /* 0x0000001208087981 */ /* 0x000f68000c1e1900 */
[----:B------:R-:W5:Y:S04]  /*0420*/  LDG.E R25, desc[UR18][R2.64+0x8] ;  /* 0x0000081202197981 */ /* 0x000f68000c1e1900 */
[----:B------:R-:W5:Y:S04]  /*0430*/  LDG.E R10, desc[UR18][R10.64] ;  /* 0x000000120a0a7981 */ /* 0x000f68000c1e1900 */
[----:B------:R0:W5:Y:S01]  /*0440*/  LDG.E R27, desc[UR18][R2.64+0xc] ;  /* 0x00000c12021b7981 */ /* 0x000162000c1e1900 */
[----:B------:R-:W-:-:S04]  /*0450*/  UIADD3 UR5, UPT, UPT, UR5, 0x8, URZ ;  /* 0x0000000805057890 */ /* 0x000fc8000fffe0ff */
[----:B------:R-:W-:Y:S01]  /*0460*/  UISETP.NE.AND UP0, UPT, UR5, URZ, UPT ;  /* 0x000000ff0500728c */ /* 0x000fe2000bf05270 */
[----:B-1----:R-:W-:Y:S02]  /*0470*/  MOV R5, UR20 ;  /* 0x0000001400057c02 */ /* 0x002fe40008000f00 */
[----:B0-----:R-:W-:Y:S02]  /*0480*/  IADD3 R2, P0, PT, R2, 0x20, RZ ;  /* 0x0000002002027810 */ /* 0x001fe40007f1e0ff */
[----:B------:R-:W-:Y:S02]  /*0490*/  LEA R14, R5, R14, 0x3 ;  /* 0x0000000e050e7211 */ /* 0x000fe400078e18ff */
[----:B------:R-:W-:Y:S01]  /*04a0*/  IADD3.X R3, PT, PT, RZ, R3, RZ, P0, !PT ;  /* 0x00000003ff037210 */ /* 0x000fe200007fe4ff */
[----:B--2---:R-:W-:-:S04]  /*04b0*/  IMAD R21, R21, R22, R12 ;  /* 0x0000001615157224 */ /* 0x004fc800078e020c */
[----:B---3--:R-:W-:-:S04]  /*04c0*/  IMAD R19, R19, R20, R21 ;  /* 0x0000001413137224 */ /* 0x008fc800078e0215 */
[----:B----4-:R-:W-:-:S04]  /*04d0*/  IMAD R17, R17, R18, R19 ;  /* 0x0000001211117224 */ /* 0x010fc800078e0213 */
[----:B-----5:R-:W-:-:S04]  /*04e0*/  IMAD R15, R15, R16, R17 ;  /* 0x000000100f0f7224 */ /* 0x020fc800078e0211 */
[----:B------:R-:W-:-:S04]  /*04f0*/  IMAD R4, R23, R4, R15 ;  /* 0x0000000417047224 */ /* 0x000fc800078e020f */
[----:B------:R-:W-:-:S04]  /*0500*/  IMAD R4, R24, R7, R4 ;  /* 0x0000000718047224 */ /* 0x000fc800078e0204 */
[----:B------:R-:W-:-:S04]  /*0510*/  IMAD R4, R25, R8, R4 ;  /* 0x0000000819047224 */ /* 0x000fc800078e0204 */
[----:B------:R-:W-:Y:S01]  /*0520*/  IMAD R12, R27, R10, R4 ;  /* 0x0000000a1b0c7224 */ /* 0x000fe200078e0204 */
[----:B------:R-:W-:Y:S06]  /*0530*/  BRA.U UP0, `(.L_x_1) ;  /* 0xfffffffd003c7547 */ /* 0x000fec000b83ffff */
.L_x_0:
[----:B------:R-:W-:-:S04]  /*0540*/  ULOP3.LUT UR6, UR20, 0x7, URZ, 0xc0, !UPT ;  /* 0x0000000714067892 */ /* 0x000fc8000f8ec0ff */
[----:B------:R-:W-:-:S09]  /*0550*/  UISETP.NE.AND UP0, UPT, UR6, URZ, UPT ;  /* 0x000000ff0600728c */ /* 0x000fd2000bf05270 */
[----:B------:R-:W-:Y:S05]  /*0560*/  BRA.U !UP0, `(.L_x_2) ;  /* 0x0000000508387547 */ /* 0x000fea000b800000 */
[----:B------:R-:W-:Y:S02]  /*0570*/  UISETP.GE.U32.AND UP0, UPT, UR6, 0x4, UPT ;  /* 0x000000040600788c */ /* 0x000fe4000bf06070 */
[----:B------:R-:W-:-:S04]  /*0580*/  ULOP3.LUT UR5, UR20, 0x3, URZ, 0xc0, !UPT ;  /* 0x0000000314057892 */ /* 0x000fc8000f8ec0ff */
[----:B------:R-:W-:-:S03]  /*0590*/  UISETP.NE.AND UP1, UPT, UR5, URZ, UPT ;  /* 0x000000ff0500728c */ /* 0x000fc6000bf25270 */
[----:B------:R-:W-:Y:S08]  /*05a0*/  BRA.U !UP0, `(.L_x_3) ;  /* 0x00000001087c7547 */ /* 0x000ff0000b800000 */
[----:B------:R-:W1:Y:S01]  /*05b0*/  LDC.64 R6, c[0x0][0x388] ;  /* 0x0000e200ff067b82 */ /* 0x000e620000000a00 */
[----:B------:R-:W2:Y:S01]  /*05c0*/  LDCU.64 UR6, c[0x0][0x380] ;  /* 0x00007000ff0677ac */ /* 0x000ea20008000a00 */
[----:B------:R-:W-:Y:S01]  /*05d0*/  IMAD.U32 R9, RZ, RZ, UR4 ;  /* 0x00000004ff097e24 */ /* 0x000fe2000f8e00ff */
[C---:B------:R-:W-:Y:S02]  /*05e0*/  IADD3 R3, PT, PT, R13.reuse, UR4, RZ ;  /* 0x000000040d037c10 */ /* 0x040fe4000fffe0ff */
[----:B------:R-:W-:Y:S01]  /*05f0*/  IADD3 R10, P0, PT, R13, UR4, RZ ;  /* 0x000000040d0a7c10 */ /* 0x000fe2000ff1e0ff */
[----:B------:R-:W-:Y:S01]  /*0600*/  IMAD R9, R9, UR20, R0 ;  /* 0x0000001409097c24 */ /* 0x000fe2000f8e0200 */
[----:B------:R-:W-:Y:S01]  /*0610*/  MOV R11, UR20 ;  /* 0x00000014000b7c02 */ /* 0x000fe20008000f00 */
[----:B------:R-:W3:Y:S01]  /*0620*/  LDC.64 R4, c[0x0][0x380] ;  /* 0x0000e000ff047b82 */ /* 0x000ee20000000a00 */
[----:B------:R-:W-:Y:S01]  /*0630*/  MOV R15, UR20 ;  /* 0x00000014000f7c02 */ /* 0x000fe20008000f00 */
[----:B-1----:R-:W-:Y:S01]  /*0640*/  IMAD.WIDE R6, R9, 0x4, R6 ;  /* 0x0000000409067825 */ /* 0x002fe200078e0206 */
[----:B------:R-:W-:-:S05]  /*0650*/  MOV R9, UR20 ;  /* 0x0000001400097c02 */ /* 0x000fca0008000f00 */
[----:B------:R-:W-:Y:S02]  /*0660*/  IMAD.WIDE R8, R9, 0x4, R6 ;  /* 0x0000000409087825 */ /* 0x000fe400078e0206 */
[----:B0-----:R-:W4:Y:S02]  /*0670*/  LDG.E R6, desc[UR18][R6.64] ;  /* 0x0000001206067981 */ /* 0x001f24000c1e1900 */
[----:B---3--:R-:W-:Y:S01]  /*0680*/  IMAD.WIDE.U32 R4, R3, 0x4, R4 ;  /* 0x0000000403047825 */ /* 0x008fe200078e0004 */
[----:B------:R-:W-:Y:S01]  /*0690*/  IADD3.X R3, PT, PT, RZ, RZ, RZ, P0, !PT ;  /* 0x000000ffff037210 */ /* 0x000fe200007fe4ff */
[----:B------:R-:W3:Y:S01]  /*06a0*/  LDG.E R17, desc[UR18][R8.64] ;  /* 0x0000001208117981 */ /* 0x000ee2000c1e1900 */
[----:B--2---:R-:W-:-:S03]  /*06b0*/  LEA R2, P0, R10, UR6, 0x2 ;  /* 0x000000060a027c11 */ /* 0x004fc6000f8010ff */
[----:B------:R-:W4:Y:S01]  /*06c0*/  LDG.E R5, desc[UR18][R4.64] ;  /* 0x0000001204057981 */ /* 0x000f22000c1e1900 */
[----:B------:R-:W-:Y:S01]  /*06d0*/  LEA.HI.X R3, R10, UR7, R3, 0x2, P0 ;  /* 0x000000070a037c11 */ /* 0x000fe200080f1403 */
[----:B------:R-:W-:-:S04]  /*06e0*/  IMAD.WIDE R10, R11, 0x4, R8 ;  /* 0x000000040b0a7825 */ /* 0x000fc800078e0208 */
[----:B------:R-:W3:Y:S01]  /*06f0*/  LDG.E R16, desc[UR18][R2.64+0x4] ;  /* 0x0000041202107981 */ /* 0x000ee2000c1e1900 */
[----:B------:R-:W-:-:S03]  /*0700*/  IMAD.WIDE R14, R15, 0x4, R10 ;  /* 0x000000040f0e7825 */ /* 0x000fc600078e020a */
[----:B------:R-:W2:Y:S04]  /*0710*/  LDG.E R19, desc[UR18][R10.64] ;  /* 0x000000120a137981 */ /* 0x000ea8000c1e1900 */
[----:B------:R-:W2:Y:S04]  /*0720*/  LDG.E R18, desc[UR18][R2.64+0x8] ;  /* 0x0000081202127981 */ /* 0x000ea8000c1e1900 */
[----:B------:R-:W5:Y:S04]  /*0730*/  LDG.E R20, desc[UR18][R2.64+0xc] ;  /* 0x00000c1202147981 */ /* 0x000f68000c1e1900 */
[----:B------:R-:W5:Y:S01]  /*0740*/  LDG.E R14, desc[UR18][R14.64] ;  /* 0x000000120e0e7981 */ /* 0x000f62000c1e1900 */
[----:B------:R-:W-:Y:S01]  /*0750*/  UIADD3 UR4, UPT, UPT, UR4, 0x4, URZ ;  /* 0x0000000404047890 */ /* 0x000fe2000fffe0ff */
[----:B----4-:R-:W-:-:S04]  /*0760*/  IMAD R5, R5, R6, R12 ;  /* 0x0000000605057224 */ /* 0x010fc800078e020c */
[----:B---3--:R-:W-:-:S04]  /*0770*/  IMAD R5, R16, R17, R5 ;  /* 0x0000001110057224 */ /* 0x008fc800078e0205 */
[----:B--2---:R-:W-:-:S04]  /*0780*/  IMAD R5, R18, R19, R5 ;  /* 0x0000001312057224 */ /* 0x004fc800078e0205 */
[----:B-----5:R-:W-:-:S07]  /*0790*/  IMAD R12, R20, R14, R5 ;  /* 0x0000000e140c7224 */ /* 0x020fce00078e0205 */
.L_x_3:
[----:B------:R-:W-:Y:S05]  /*07a0*/  BRA.U !UP1, `(.L_x_2) ;  /* 0x0000000109a87547 */ /* 0x000fea000b800000 */
[----:B------:R-:W-:Y:S01]  /*07b0*/  UISETP.NE.AND UP0, UPT, UR5, 0x1, UPT ;  /* 0x000000010500788c */ /* 0x000fe2000bf05270 */
[----:B------:R-:W-:Y:S01]  /*07c0*/  MOV R7, UR4 ;  /* 0x0000000400077c02 */ /* 0x000fe20008000f00 */
[----:B------:R-:W-:Y:S02]  /*07d0*/  ULOP3.LUT UR5, UR20, 0x1, URZ, 0xc0, !UPT ;  /* 0x0000000114057892 */ /* 0x000fe4000f8ec0ff */
[----:B------:R-:W-:Y:S02]  /*07e0*/  MOV R15, UR20 ;  /* 0x00000014000f7c02 */ /* 0x000fe40008000f00 */
[----:B------:R-:W-:Y:S01]  /*07f0*/  UISETP.NE.U32.AND UP1, UPT, UR5, 0x1, UPT ;  /* 0x000000010500788c */ /* 0x000fe2000bf25070 */
[----:B------:R-:W-:-:S04]  /*0800*/  PLOP3.LUT P1, PT, PT, PT, UP0, 0x80, 0x8 ;  /* 0x000000000008781c */ /* 0x000fc80003f2f008 */
[----:B------:R-:W1:Y:S01]  /*0810*/  @UP0 LDCU.128 UR8, c[0x0][0x380] ;  /* 0x00007000ff0807ac */ /* 0x000e620008000c00 */
[----:B------:R-:W-:Y:S01]  /*0820*/  PLOP3.LUT P0, PT, PT, PT, UP1, 0x80, 0x8 ;  /* 0x000000000008781c */ /* 0x000fe20003f0f018 */
[----:B------:R-:W2:Y:S04]  /*0830*/  @UP0 LDCU.64 UR6, c[0x0][0x380] ;  /* 0x00007000ff0607ac */ /* 0x000ea80008000a00 */
[----:B------:R-:W3:Y:S03]  /*0840*/  @!UP1 LDCU.128 UR12, c[0x0][0x380] ;  /* 0x00007000ff0c97ac */ /* 0x000ee60008000c00 */
[C---:B------:R-:W-:Y:S02]  /*0850*/  @P1 IADD3 R3, PT, PT, R13.reuse, UR4, RZ ;  /* 0x000000040d031c10 */ /* 0x040fe4000fffe0ff */
[----:B------:R-:W-:Y:S01]  /*0860*/  @P1 IADD3 R6, P2, PT, R13, UR4, RZ ;  /* 0x000000040d061c10 */ /* 0x000fe2000ff5e0ff */
[----:B------:R-:W-:Y:S01]  /*0870*/  @UP0 UIADD3 UR4, UPT, UPT, UR4, 0x2, URZ ;  /* 0x0000000204040890 */ /* 0x000fe2000fffe0ff */
[----:B-1----:R-:W-:Y:S01]  /*0880*/  MOV R11, UR9 ;  /* 0x00000009000b7c02 */ /* 0x002fe20008000f00 */
[----:B------:R-:W-:Y:S01]  /*0890*/  IMAD.U32 R10, RZ, RZ, UR8 ;  /* 0x00000008ff0a7e24 */ /* 0x000fe2000f8e00ff */
[----:B------:R-:W-:-:S02]  /*08a0*/  MOV R4, UR10 ;  /* 0x0000000a00047c02 */ /* 0x000fc40008000f00 */
[----:B------:R-:W-:Y:S01]  /*08b0*/  MOV R5, UR11 ;  /* 0x0000000b00057c02 */ /* 0x000fe20008000f00 */
[----:B------:R-:W-:-:S04]  /*08c0*/  @P1 IMAD.WIDE.U32 R10, R3, 0x4, R10 ;  /* 0x00000004030a1825 */ /* 0x000fc800078e000a */
[----:B------:R-:W-:Y:S01]  /*08d0*/  @P1 IMAD R3, R7, UR20, R0 ;  /* 0x0000001407031c24 */ /* 0x000fe2000f8e0200 */
[----:B------:R-:W-:Y:S01]  /*08e0*/  @P1 IADD3.X R7, PT, PT, RZ, RZ, RZ, P2, !PT ;  /* 0x000000ffff071210 */ /* 0x000fe200017fe4ff */
[----:B------:R-:W-:Y:S01]  /*08f0*/  IMAD.U32 R19, RZ, RZ, UR4 ;  /* 0x00000004ff137e24 */ /* 0x000fe2000f8e00ff */
[C---:B--2---:R-:W-:Y:S01]  /*0900*/  @P1 LEA R2, P2, R6.reuse, UR6, 0x2 ;  /* 0x0000000606021c11 */ /* 0x044fe2000f8410ff */
[----:B------:R-:W-:Y:S01]  /*0910*/  @P1 IMAD.WIDE R4, R3, 0x4, R4 ;  /* 0x0000000403041825 */ /* 0x000fe200078e0204 */
[----:B------:R-:W-:Y:S01]  /*0920*/  @!P0 IADD3 R17, PT, PT, R13, UR4, RZ ;  /* 0x000000040d118c10 */ /* 0x000fe2000fffe0ff */
[----:B0-----:R-:W2:Y:S01]  /*0930*/  @P1 LDG.E R11, desc[UR18][R10.64] ;  /* 0x000000120a0b1981 */ /* 0x001ea2000c1e1900 */
[----:B------:R-:W-:Y:S01]  /*0940*/  @P1 LEA.HI.X R3, R6, UR7, R7, 0x2, P2 ;  /* 0x0000000706031c11 */ /* 0x000fe200090f1407 */
[----:B------:R-:W-:Y:S01]  /*0950*/  @!P0 IMAD R19, R19, UR20, R0 ;  /* 0x0000001413138c24 */ /* 0x000fe2000f8e0200 */
[----:B---3--:R-:W-:Y:S01]  /*0960*/  MOV R6, UR12 ;  /* 0x0000000c00067c02 */ /* 0x008fe20008000f00 */
[----:B------:R-:W-:Y:S01]  /*0970*/  @P1 IMAD.WIDE R14, R15, 0x4, R4 ;  /* 0x000000040f0e1825 */ /* 0x000fe200078e0204 */
[----:B------:R-:W-:Y:S01]  /*0980*/  MOV R7, UR13 ;  /* 0x0000000d00077c02 */ /* 0x000fe20008000f00 */
[----:B------:R-:W2:Y:S01]  /*0990*/  @P1 LDG.E R4, desc[UR18][R4.64] ;  /* 0x0000001204041981 */ /* 0x000ea2000c1e1900 */
[----:B------:R-:W-:-:S02]  /*09a0*/  MOV R8, UR14 ;  /* 0x0000000e00087c02 */ /* 0x000fc40008000f00 */
[----:B------:R-:W-:Y:S01]  /*09b0*/  MOV R9, UR15 ;  /* 0x0000000f00097c02 */ /* 0x000fe20008000f00 */
[----:B------:R-:W-:Y:S01]  /*09c0*/  @!P0 IMAD.WIDE.U32 R6, R17, 0x4, R6 ;  /* 0x0000000411068825 */ /* 0x000fe200078e0006 */
[----:B------:R-:W3:Y:S03]  /*09d0*/  @P1 LDG.E R14, desc[UR18][R14.64] ;  /* 0x000000120e0e1981 */ /* 0x000ee6000c1e1900 */
[----:B------:R-:W-:Y:S01]  /*09e0*/  @!P0 IMAD.WIDE R8, R19, 0x4, R8 ;  /* 0x0000000413088825 */ /* 0x000fe200078e0208 */
[----:B------:R-:W3:Y:S04]  /*09f0*/  @P1 LDG.E R2, desc[UR18][R2.64+0x4] ;  /* 0x0000041202021981 */ /* 0x000ee8000c1e1900 */
[----:B------:R-:W4:Y:S04]  /*0a00*/  @!P0 LDG.E R7, desc[UR18][R6.64] ;  /* 0x0000001206078981 */ /* 0x000f28000c1e1900 */
[----:B------:R-:W4:Y:S01]  /*0a10*/  @!P0 LDG.E R8, desc[UR18][R8.64] ;  /* 0x0000001208088981 */ /* 0x000f22000c1e1900 */
[----:B--2---:R-:W-:-:S04]  /*0a20*/  @P1 IMAD R11, R11, R4, R12 ;  /* 0x000000040b0b1224 */ /* 0x004fc800078e020c */
[----:B---3--:R-:W-:-:S04]  /*0a30*/  @P1 IMAD R12, R2, R14, R11 ;  /* 0x0000000e020c1224 */ /* 0x008fc800078e020b */
[----:B----4-:R-:W-:-:S07]  /*0a40*/  @!P0 IMAD R12, R7, R8, R12 ;  /* 0x00000008070c8224 */ /* 0x010fce00078e020c */
.L_x_2:
[----:B------:R-:W1:Y:S01]  /*0a50*/  LDC.64 R2, c[0x0][0x390] ;  /* 0x0000e400ff027b82 */ /* 0x000e620000000a00 */
[----:B------:R-:W-:-:S05]  /*0a60*/  IADD3 R13, PT, PT, R0, R13, RZ ;  /* 0x0000000d000d7210 */ /* 0x000fca0007ffe0ff */
[----:B-1----:R-:W-:Y:S02]  /*0a70*/  IMAD.WIDE R2, R13, 0x4, R2 ;  /* 0x000000040d027825 */ /* 0x002fe400078e0202 */
[----:B------:R-:W-:Y:S06]  /*0a80*/  BAR.SYNC.DEFER_BLOCKING 0x0 ;  /* 0x0000000000007b1d */ /* 0x000fec0000010000 */
[----:B0-----:R-:W-:Y:S01]  /*0a90*/  STG.E desc[UR18][R2.64], R12 ;  /* 0x0000000c02007986 */ /* 0x001fe2000c101912 */
[----:B------:R-:W-:Y:S05]  /*0aa0*/  EXIT ;  /* 0x000000000000794d */ /* 0x000fea0003800000 */
.L_x_4:
[----:B------:R-:W-:-:S00]  /*0ab0*/  BRA `(.L_x_4) ;  /* 0xfffffffc00fc7947 */ /* 0x000fc0000383ffff */
[----:B------:R-:W-:-:S00]  /*0ac0*/  NOP ;  /* 0x0000000000007918 */ /* 0x000fc00000000000 */
        /* <DEDUP_REMOVED lines=11> */
.L_x_5:


//--------------------- .nv.shared.reserved.0     --------------------------
	.section	.nv.shared.reserved.0,"aw",@nobits
	.weak		__nv_reservedSMEM_offset_0_alias
	.size		__nv_reservedSMEM_offset_0_alias, 0, 64
	.other		__nv_reservedSMEM_offset_0_alias,@"STO_CUDA_RESERVED_SHARED STV_DEFAULT"
__nv_reservedSMEM_offset_0_alias:
	.zero		0
	.zero		64


//--------------------- .nv.constant0._Z14gpuMatrixMultiPiS_S_i --------------------------
	.section	.nv.constant0._Z14gpuMatrixMultiPiS_S_i,"a",@progbits
	.sectionflags	@""
	.align	4
.nv.constant0._Z14gpuMatrixMultiPiS_S_i:
	.zero		924


//--------------------- SYMBOLS --------------------------

	.type		.nv.reservedSmem.offset0,@object
	.size		.nv.reservedSmem.offset0,0x4
